	.headerflags	@"EF_CUDA_TEXMODE_UNIFIED EF_CUDA_64BIT_ADDRESS EF_CUDA_ACCELERATORS EF_CUDA_SM90 EF_CUDA_VIRTUAL_SM(EF_CUDA_SM90)"
	.elftype	@"ET_EXEC"


//--------------------- .nv.info                  --------------------------
	.section	.nv.info,"",@"SHT_CUDA_INFO"
	.align	4


	//----- nvinfo : EIATTR_REGCOUNT
	.align		4
        /*0000*/ 	.byte	0x04, 0x2f
        /*0002*/ 	.short	(.L_3 - .L_2)
	.align		4
.L_2:
        /*0004*/ 	.word	index@(triton_poi_fused__native_batch_norm_legit_no_training_add_relu_41)
        /*0008*/ 	.word	0x00000020


	//----- nvinfo : EIATTR_MIN_STACK_SIZE
	.align		4
.L_3:
        /*000c*/ 	.byte	0x04, 0x12
        /*000e*/ 	.short	(.L_5 - .L_4)
	.align		4
.L_4:
        /*0010*/ 	.word	index@(triton_poi_fused__native_batch_norm_legit_no_training_add_relu_41)
        /*0014*/ 	.word	0x00000000


	//----- nvinfo : EIATTR_FRAME_SIZE
	.align		4
.L_5:
        /*0018*/ 	.byte	0x04, 0x11
        /*001a*/ 	.short	(.L_7 - .L_6)
	.align		4
.L_6:
        /*001c*/ 	.word	index@(triton_poi_fused__native_batch_norm_legit_no_training_add_relu_41)
        /*0020*/ 	.word	0x00000000


	//----- nvinfo : EIATTR_MIN_STACK_SIZE
	.align		4
.L_7:
        /*0024*/ 	.byte	0x04, 0x12
        /*0026*/ 	.short	(.L_9 - .L_8)
	.align		4
.L_8:
        /*0028*/ 	.word	index@(triton_poi_fused__native_batch_norm_legit_no_training_add_relu_41)
        /*002c*/ 	.word	0x00000000
.L_9:


//--------------------- .nv.info.triton_poi_fused__native_batch_norm_legit_no_training_add_relu_41 --------------------------
	.section	.nv.info.triton_poi_fused__native_batch_norm_legit_no_training_add_relu_41,"",@"SHT_CUDA_INFO"
	.sectionflags	@""
	.align	4


	//----- nvinfo : EIATTR_CUDA_API_VERSION
	.align		4
        /*0000*/ 	.byte	0x04, 0x37
        /*0002*/ 	.short	(.L_11 - .L_10)
.L_10:
        /*0004*/ 	.word	0x0000007c


	//----- nvinfo : EIATTR_KPARAM_INFO
	.align		4
.L_11:
        /*0008*/ 	.byte	0x04, 0x17
        /*000a*/ 	.short	(.L_13 - .L_12)
.L_12:
        /*000c*/ 	.word	0x00000000
        /*0010*/ 	.short	0x000b
        /*0012*/ 	.short	0x0058
        /*0014*/ 	.byte	0x00, 0xf0, 0x11, 0x00


	//----- nvinfo : EIATTR_KPARAM_INFO
	.align		4
.L_13:
        /*0018*/ 	.byte	0x04, 0x17
        /*001a*/ 	.short	(.L_15 - .L_14)
.L_14:
        /*001c*/ 	.word	0x00000000
        /*0020*/ 	.short	0x000a
        /*0022*/ 	.short	0x0050
        /*0024*/ 	.byte	0x00, 0xf4, 0x21, 0x00


	//----- nvinfo : EIATTR_KPARAM_INFO
	.align		4
.L_15:
        /*0028*/ 	.byte	0x04, 0x17
        /*002a*/ 	.short	(.L_17 - .L_16)
.L_16:
        /*002c*/ 	.word	0x00000000
        /*0030*/ 	.short	0x0009
        /*0032*/ 	.short	0x0048
        /*0034*/ 	.byte	0x00, 0xf4, 0x21, 0x00


	//----- nvinfo : EIATTR_KPARAM_INFO
	.align		4
.L_17:
        /*0038*/ 	.byte	0x04, 0x17
        /*003a*/ 	.short	(.L_19 - .L_18)
.L_18:
        /*003c*/ 	.word	0x00000000
        /*0040*/ 	.short	0x0008
        /*0042*/ 	.short	0x0040
        /*0044*/ 	.byte	0x00, 0xf4, 0x21, 0x00


	//----- nvinfo : EIATTR_KPARAM_INFO
	.align		4
.L_19:
        /*0048*/ 	.byte	0x04, 0x17
        /*004a*/ 	.short	(.L_21 - .L_20)
.L_20:
        /*004c*/ 	.word	0x00000000
        /*0050*/ 	.short	0x0007
        /*0052*/ 	.short	0x0038
        /*0054*/ 	.byte	0x00, 0xf4, 0x21, 0x00


	//----- nvinfo : EIATTR_KPARAM_INFO
	.align		4
.L_21:
        /*0058*/ 	.byte	0x04, 0x17
        /*005a*/ 	.short	(.L_23 - .L_22)
.L_22:
        /*005c*/ 	.word	0x00000000
        /*0060*/ 	.short	0x0006
        /*0062*/ 	.short	0x0030
        /*0064*/ 	.byte	0x00, 0xf4, 0x21, 0x00


	//----- nvinfo : EIATTR_KPARAM_INFO
	.align		4
.L_23:
        /*0068*/ 	.byte	0x04, 0x17
        /*006a*/ 	.short	(.L_25 - .L_24)
.L_24:
        /*006c*/ 	.word	0x00000000
        /*0070*/ 	.short	0x0005
        /*0072*/ 	.short	0x0028
        /*0074*/ 	.byte	0x00, 0xf4, 0x21, 0x00


	//----- nvinfo : EIATTR_KPARAM_INFO
	.align		4
.L_25:
        /*0078*/ 	.byte	0x04, 0x17
        /*007a*/ 	.short	(.L_27 - .L_26)
.L_26:
        /*007c*/ 	.word	0x00000000
        /*0080*/ 	.short	0x0004
        /*0082*/ 	.short	0x0020
        /*0084*/ 	.byte	0x00, 0xf4, 0x21, 0x00


	//----- nvinfo : EIATTR_KPARAM_INFO
	.align		4
.L_27:
        /*0088*/ 	.byte	0x04, 0x17
        /*008a*/ 	.short	(.L_29 - .L_28)
.L_28:
        /*008c*/ 	.word	0x00000000
        /*0090*/ 	.short	0x0003
        /*0092*/ 	.short	0x0018
        /*0094*/ 	.byte	0x00, 0xf4, 0x21, 0x00


	//----- nvinfo : EIATTR_KPARAM_INFO
	.align		4
.L_29:
        /*0098*/ 	.byte	0x04, 0x17
        /*009a*/ 	.short	(.L_31 - .L_30)
.L_30:
        /*009c*/ 	.word	0x00000000
        /*00a0*/ 	.short	0x0002
        /*00a2*/ 	.short	0x0010
        /*00a4*/ 	.byte	0x00, 0xf4, 0x21, 0x00


	//----- nvinfo : EIATTR_KPARAM_INFO
	.align		4
.L_31:
        /*00a8*/ 	.byte	0x04, 0x17
        /*00aa*/ 	.short	(.L_33 - .L_32)
.L_32:
        /*00ac*/ 	.word	0x00000000
        /*00b0*/ 	.short	0x0001
        /*00b2*/ 	.short	0x0008
        /*00b4*/ 	.byte	0x00, 0xf4, 0x21, 0x00


	//----- nvinfo : EIATTR_KPARAM_INFO
	.align		4
.L_33:
        /*00b8*/ 	.byte	0x04, 0x17
        /*00ba*/ 	.short	(.L_35 - .L_34)
.L_34:
        /*00bc*/ 	.word	0x00000000
        /*00c0*/ 	.short	0x0000
        /*00c2*/ 	.short	0x0000
        /*00c4*/ 	.byte	0x00, 0xf4, 0x21, 0x00


	//----- nvinfo : EIATTR_SPARSE_MMA_MASK
	.align		4
.L_35:
        /*00c8*/ 	.byte	0x03, 0x50
        /*00ca*/ 	.short	0x0000


	//----- nvinfo : EIATTR_MAXREG_COUNT
	.align		4
        /*00cc*/ 	.byte	0x03, 0x1b
        /*00ce*/ 	.short	0x00ff


	//----- nvinfo : EIATTR_EXIT_INSTR_OFFSETS
	.align		4
        /*00d0*/ 	.byte	0x04, 0x1c
        /*00d2*/ 	.short	(.L_37 - .L_36)


	//   ....[0]....
.L_36:
        /*00d4*/ 	.word	0x00000680


	//----- nvinfo : EIATTR_REQNTID
	.align		4
.L_37:
        /*00d8*/ 	.byte	0x04, 0x10
        /*00da*/ 	.short	(.L_39 - .L_38)
.L_38:
        /*00dc*/ 	.word	0x00000100
        /*00e0*/ 	.word	0x00000001
        /*00e4*/ 	.word	0x00000001


	//----- nvinfo : EIATTR_CBANK_PARAM_SIZE
	.align		4
.L_39:
        /*00e8*/ 	.byte	0x03, 0x19
        /*00ea*/ 	.short	0x005c


	//----- nvinfo : EIATTR_PARAM_CBANK
	.align		4
        /*00ec*/ 	.byte	0x04, 0x0a
        /*00ee*/ 	.short	(.L_41 - .L_40)
	.align		4
.L_40:
        /*00f0*/ 	.word	index@(.nv.constant0.triton_poi_fused__native_batch_norm_legit_no_training_add_relu_41)
        /*00f4*/ 	.short	0x0210
        /*00f6*/ 	.short	0x005c


	//----- nvinfo : EIATTR_SW_WAR
	.align		4
.L_41:
        /*00f8*/ 	.byte	0x04, 0x36
        /*00fa*/ 	.short	(.L_43 - .L_42)
.L_42:
        /*00fc*/ 	.word	0x00000008
.L_43:


//--------------------- .nv.callgraph             --------------------------
	.section	.nv.callgraph,"",@"SHT_CUDA_CALLGRAPH"
	.align	4
	.sectionentsize	8
	.align		4
        /*0000*/ 	.word	0x00000000
	.align		4
        /*0004*/ 	.word	0xffffffff
	.align		4
        /*0008*/ 	.word	0x00000000
	.align		4
        /*000c*/ 	.word	0xfffffffe
	.align		4
        /*0010*/ 	.word	0x00000000
	.align		4
        /*0014*/ 	.word	0xfffffffd
	.align		4
        /*0018*/ 	.word	0x00000000
	.align		4
        /*001c*/ 	.word	0xfffffffc


//--------------------- .nv.constant4             --------------------------
	.section	.nv.constant4,"a",@progbits
	.align	8
	.align		8
.nv.constant4:
        /*0000*/ 	.dword	_$_str
	.align		8
        /*0008*/ 	.dword	_$_str_$_2


//--------------------- .text.triton_poi_fused__native_batch_norm_legit_no_training_add_relu_41 --------------------------
	.section	.text.triton_poi_fused__native_batch_norm_legit_no_training_add_relu_41,"ax",@progbits
	.align	128
        .global         triton_poi_fused__native_batch_norm_legit_no_training_add_relu_41
        .type           triton_poi_fused__native_batch_norm_legit_no_training_add_relu_41,@function
        .size           triton_poi_fused__native_batch_norm_legit_no_training_add_relu_41,(.L_x_1 - triton_poi_fused__native_batch_norm_legit_no_training_add_relu_41)
        .other          triton_poi_fused__native_batch_norm_legit_no_training_add_relu_41,@"STO_CUDA_ENTRY STV_DEFAULT"
triton_poi_fused__native_batch_norm_legit_no_training_add_relu_41:
.text.triton_poi_fused__native_batch_norm_legit_no_training_add_relu_41:
[----:B------:R-:W-:Y:S01]  /*0000*/  LDC R1, c[0x0][0x28] ;  /* 0x00000a00ff017b82 */ /* 0x000fe20000000800 */
[----:B------:R-:W1:Y:S07]  /*0010*/  S2R R0, SR_TID.X ;  /* 0x0000000000007919 */ /* 0x000e6e0000002100 */
[----:B------:R-:W2:Y:S01]  /*0020*/  LDC.64 R6, c[0x0][0x228] ;  /* 0x00008a00ff067b82 */ /* 0x000ea20000000a00 */
[----:B------:R-:W-:Y:S01]  /*0030*/  ULDC.64 UR4, c[0x0][0x208] ;  /* 0x0000820000047ab9 */ /* 0x000fe20000000a00 */
[----:B------:R-:W3:Y:S06]  /*0040*/  S2R R5, SR_CTAID.X ;  /* 0x0000000000057919 */ /* 0x000eec0000002500 */
[----:B------:R-:W4:Y:S08]  /*0050*/  LDC.64 R12, c[0x0][0x218] ;  /* 0x00008600ff0c7b82 */ /* 0x000f300000000a00 */
[----:B------:R-:W5:Y:S08]  /*0060*/  LDC.64 R14, c[0x0][0x240] ;  /* 0x00009000ff0e7b82 */ /* 0x000f700000000a00 */
[----:B------:R-:W4:Y:S01]  /*0070*/  LDC.64 R16, c[0x0][0x220] ;  /* 0x00008800ff107b82 */ /* 0x000f220000000a00 */
[----:B-1----:R-:W-:-:S07]  /*0080*/  SHF.L.U32 R0, R0, 0x1, RZ ;  /* 0x0000000100007819 */ /* 0x002fce00000006ff */
[----:B------:R-:W1:Y:S01]  /*0090*/  LDC.64 R18, c[0x0][0x248] ;  /* 0x00009200ff127b82 */ /* 0x000e620000000a00 */
[----:B---3--:R-:W-:Y:S02]  /*00a0*/  SHF.R.S32.HI R3, RZ, 0x16, R5 ;  /* 0x00000016ff037819 */ /* 0x008fe40000011405 */
[----:B------:R-:W-:Y:S02]  /*00b0*/  LOP3.LUT R0, R0, 0x1fe, RZ, 0xc0, !PT ;  /* 0x000001fe00007812 */ /* 0x000fe400078ec0ff */
[----:B------:R-:W-:-:S03]  /*00c0*/  SGXT R3, R3, 0x1 ;  /* 0x000000010303781a */ /* 0x000fc60000000200 */
[----:B------:R-:W3:Y:S01]  /*00d0*/  LDC.64 R8, c[0x0][0x238] ;  /* 0x00008e00ff087b82 */ /* 0x000ee20000000a00 */
[----:B------:R-:W-:-:S04]  /*00e0*/  LEA R0, R5, R0, 0x9 ;  /* 0x0000000005007211 */ /* 0x000fc800078e48ff */
[----:B------:R-:W-:-:S03]  /*00f0*/  LEA.HI R4, R3, R0, RZ, 0xc ;  /* 0x0000000003047211 */ /* 0x000fc600078f60ff */
[----:B------:R-:W1:Y:S01]  /*0100*/  LDC.64 R2, c[0x0][0x250] ;  /* 0x00009400ff027b82 */ /* 0x000e620000000a00 */
[----:B------:R-:W-:-:S04]  /*0110*/  LOP3.LUT R21, R4, 0xfffff000, RZ, 0xc0, !PT ;  /* 0xfffff00004157812 */ /* 0x000fc800078ec0ff */
[----:B------:R-:W-:-:S03]  /*0120*/  IADD3 R21, R0, -R21, RZ ;  /* 0x8000001500157210 */ /* 0x000fc60007ffe0ff */
[----:B------:R-:W3:Y:S02]  /*0130*/  LDC.64 R22, c[0x0][0x230] ;  /* 0x00008c00ff167b82 */ /* 0x000ee40000000a00 */
[----:B--2---:R-:W-:-:S06]  /*0140*/  IMAD.WIDE R6, R21, 0x4, R6 ;  /* 0x0000000415067825 */ /* 0x004fcc00078e0206 */
[----:B------:R-:W2:Y:S01]  /*0150*/  LDG.E.EL.64 R6, desc[UR4][R6.64] ;  /* 0x0000000406067981 */ /* 0x000ea2000c2e1b00 */
[----:B------:R-:W3:Y:S01]  /*0160*/  LDC.64 R10, c[0x0][0x258] ;  /* 0x00009600ff0a7b82 */ /* 0x000ee20000000a00 */
[----:B01----:R-:W-:-:S07]  /*0170*/  IMAD.WIDE R2, R21, 0x4, R2 ;  /* 0x0000000415027825 */ /* 0x003fce00078e0202 */
[----:B------:R-:W0:Y:S01]  /*0180*/  LDC.64 R4, c[0x0][0x260] ;  /* 0x00009800ff047b82 */ /* 0x000e220000000a00 */
[----:B------:R-:W2:Y:S01]  /*0190*/  LDG.E.EL.64 R2, desc[UR4][R2.64] ;  /* 0x0000000402027981 */ /* 0x000ea2000c2e1b00 */
[----:B----4-:R-:W-:-:S04]  /*01a0*/  IMAD.WIDE R12, R0, 0x4, R12 ;  /* 0x00000004000c7825 */ /* 0x010fc800078e020c */
[----:B-----5:R-:W-:Y:S02]  /*01b0*/  IMAD.WIDE R14, R0, 0x4, R14 ;  /* 0x00000004000e7825 */ /* 0x020fe400078e020e */
[----:B------:R-:W4:Y:S02]  /*01c0*/  LDG.E.64 R12, desc[UR4][R12.64] ;  /* 0x000000040c0c7981 */ /* 0x000f24000c1e1b00 */
[C---:B------:R-:W-:Y:S02]  /*01d0*/  IMAD.WIDE R16, R21.reuse, 0x4, R16 ;  /* 0x0000000415107825 */ /* 0x040fe400078e0210 */
[----:B------:R-:W5:Y:S02]  /*01e0*/  LDG.E.64 R14, desc[UR4][R14.64] ;  /* 0x000000040e0e7981 */ /* 0x000f64000c1e1b00 */
[C---:B------:R-:W-:Y:S02]  /*01f0*/  IMAD.WIDE R18, R21.reuse, 0x4, R18 ;  /* 0x0000000415127825 */ /* 0x040fe400078e0212 */
[----:B------:R-:W4:Y:S02]  /*0200*/  LDG.E.EL.64 R16, desc[UR4][R16.64] ;  /* 0x0000000410107981 */ /* 0x000f24000c2e1b00 */
[----:B---3--:R-:W-:-:S02]  /*0210*/  IMAD.WIDE R24, R21, 0x4, R8 ;  /* 0x0000000415187825 */ /* 0x008fc400078e0208 */
[----:B------:R-:W5:Y:S02]  /*0220*/  LDG.E.EL.64 R18, desc[UR4][R18.64] ;  /* 0x0000000412127981 */ /* 0x000f64000c2e1b00 */
[----:B------:R-:W-:-:S04]  /*0230*/  IMAD.WIDE R22, R21, 0x4, R22 ;  /* 0x0000000415167825 */ /* 0x000fc800078e0216 */
[C---:B------:R-:W-:Y:S02]  /*0240*/  IMAD.WIDE R10, R21.reuse, 0x4, R10 ;  /* 0x00000004150a7825 */ /* 0x040fe400078e020a */
[----:B------:R-:W3:Y:S02]  /*0250*/  LDG.E.EL.64 R22, desc[UR4][R22.64] ;  /* 0x0000000416167981 */ /* 0x000ee4000c2e1b00 */
[----:B0-----:R-:W-:Y:S02]  /*0260*/  IMAD.WIDE R8, R21, 0x4, R4 ;  /* 0x0000000415087825 */ /* 0x001fe400078e0204 */
[----:B------:R0:W3:Y:S04]  /*0270*/  LDG.E.EL.64 R4, desc[UR4][R24.64] ;  /* 0x0000000418047981 */ /* 0x0000e8000c2e1b00 */
[----:B------:R-:W3:Y:S04]  /*0280*/  LDG.E.EL.64 R10, desc[UR4][R10.64] ;  /* 0x000000040a0a7981 */ /* 0x000ee8000c2e1b00 */
[----:B------:R-:W3:Y:S01]  /*0290*/  LDG.E.EL.64 R8, desc[UR4][R8.64] ;  /* 0x0000000408087981 */ /* 0x000ee2000c2e1b00 */
[----:B--2---:R-:W-:Y:S01]  /*02a0*/  FADD R6, R6, 9.9999997473787516356e-06 ;  /* 0x3727c5ac06067421 */ /* 0x004fe20000000000 */
[----:B------:R-:W-:-:S05]  /*02b0*/  FADD R7, R7, 9.9999997473787516356e-06 ;  /* 0x3727c5ac07077421 */ /* 0x000fca0000000000 */
[----:B------:R-:W1:Y:S01]  /*02c0*/  MUFU.SQRT R6, R6 ;  /* 0x0000000600067308 */ /* 0x000e620000002000 */
[----:B------:R-:W-:Y:S01]  /*02d0*/  FADD R20, R2, 9.9999997473787516356e-06 ;  /* 0x3727c5ac02147421 */ /* 0x000fe20000000000 */
[----:B------:R-:W-:-:S06]  /*02e0*/  FADD R3, R3, 9.9999997473787516356e-06 ;  /* 0x3727c5ac03037421 */ /* 0x000fcc0000000000 */
[----:B------:R-:W2:Y:S08]  /*02f0*/  MUFU.SQRT R21, R7 ;  /* 0x0000000700157308 */ /* 0x000eb00000002000 */
[----:B------:R-:W4:Y:S01]  /*0300*/  MUFU.SQRT R26, R20 ;  /* 0x00000014001a7308 */ /* 0x000f220000002000 */
[----:B-1----:R-:W-:-:S07]  /*0310*/  FSETP.GT.AND P6, PT, R6, 8.50705917302346158658e+37, PT ;  /* 0x7e8000000600780b */ /* 0x002fce0003fc4000 */
[----:B0-----:R-:W0:Y:S01]  /*0320*/  MUFU.SQRT R25, R3 ;  /* 0x0000000300197308 */ /* 0x001e220000002000 */
[----:B------:R-:W-:Y:S01]  /*0330*/  HFMA2.MMA R2, -RZ, RZ, 1.625, 0 ;  /* 0x3e800000ff027435 */ /* 0x000fe200000001ff */
[----:B------:R-:W-:Y:S02]  /*0340*/  FSETP.GEU.AND P5, PT, R6, 1.175494350822287508e-38, PT ;  /* 0x008000000600780b */ /* 0x000fe40003fae000 */
[C---:B--2---:R-:W-:Y:S02]  /*0350*/  FSETP.GT.AND P4, PT, R21.reuse, 8.50705917302346158658e+37, PT ;  /* 0x7e8000001500780b */ /* 0x044fe40003f84000 */
[C---:B----4-:R-:W-:Y:S02]  /*0360*/  FSETP.GT.AND P3, PT, R26.reuse, 8.50705917302346158658e+37, PT ;  /* 0x7e8000001a00780b */ /* 0x050fe40003f64000 */
[----:B------:R-:W-:Y:S01]  /*0370*/  FSETP.GEU.AND P0, PT, R26, 1.175494350822287508e-38, PT ;  /* 0x008000001a00780b */ /* 0x000fe20003f0e000 */
[----:B------:R-:W-:Y:S01]  /*0380*/  @P6 FMUL R6, R6, 0.25 ;  /* 0x3e80000006066820 */ /* 0x000fe20000400000 */
[----:B------:R-:W-:-:S02]  /*0390*/  FSETP.GEU.AND P2, PT, R21, 1.175494350822287508e-38, PT ;  /* 0x008000001500780b */ /* 0x000fc40003f4e000 */
[C---:B0-----:R-:W-:Y:S02]  /*03a0*/  FSETP.GT.AND P1, PT, R25.reuse, 8.50705917302346158658e+37, PT ;  /* 0x7e8000001900780b */ /* 0x041fe40003f24000 */
[----:B------:R-:W-:Y:S02]  /*03b0*/  FSEL R3, R2, 1, P6 ;  /* 0x3f80000002037808 */ /* 0x000fe40003000000 */
[----:B------:R-:W-:Y:S01]  /*03c0*/  FSETP.GEU.AND P6, PT, R25, 1.175494350822287508e-38, PT ;  /* 0x008000001900780b */ /* 0x000fe20003fce000 */
[----:B------:R-:W-:Y:S02]  /*03d0*/  @!P5 FMUL R6, R6, 16777216 ;  /* 0x4b8000000606d820 */ /* 0x000fe40000400000 */
[----:B------:R-:W-:Y:S01]  /*03e0*/  @P3 FMUL R26, R26, 0.25 ;  /* 0x3e8000001a1a3820 */ /* 0x000fe20000400000 */
[----:B------:R-:W-:Y:S01]  /*03f0*/  @P4 FMUL R21, R21, 0.25 ;  /* 0x3e80000015154820 */ /* 0x000fe20000400000 */
[----:B------:R-:W0:Y:S02]  /*0400*/  MUFU.RCP R20, R6 ;  /* 0x0000000600147308 */ /* 0x000e240000001000 */
[----:B------:R-:W-:Y:S01]  /*0410*/  @!P0 FMUL R26, R26, 16777216 ;  /* 0x4b8000001a1a8820 */ /* 0x000fe20000400000 */
[----:B------:R-:W-:Y:S01]  /*0420*/  @!P2 FMUL R21, R21, 16777216 ;  /* 0x4b8000001515a820 */ /* 0x000fe20000400000 */
[----:B------:R-:W-:-:S04]  /*0430*/  @P1 FMUL R25, R25, 0.25 ;  /* 0x3e80000019191820 */ /* 0x000fc80000400000 */
[----:B------:R-:W-:Y:S01]  /*0440*/  @!P6 FMUL R25, R25, 16777216 ;  /* 0x4b8000001919e820 */ /* 0x000fe20000400000 */
[----:B------:R-:W1:Y:S01]  /*0450*/  MUFU.RCP R7, R26 ;  /* 0x0000001a00077308 */ /* 0x000e620000001000 */
[----:B------:R-:W-:Y:S01]  /*0460*/  @!P5 FMUL R3, R3, 16777216 ;  /* 0x4b8000000303d820 */ /* 0x000fe20000400000 */
[----:B------:R-:W-:-:S06]  /*0470*/  FSEL R28, R2, 1, P3 ;  /* 0x3f800000021c7808 */ /* 0x000fcc0001800000 */
[----:B------:R-:W2:Y:S01]  /*0480*/  MUFU.RCP R21, R21 ;  /* 0x0000001500157308 */ /* 0x000ea20000001000 */
[----:B------:R-:W-:-:S07]  /*0490*/  FSEL R24, R2, 1, P4 ;  /* 0x3f80000002187808 */ /* 0x000fce0002000000 */
[----:B------:R-:W4:Y:S01]  /*04a0*/  MUFU.RCP R6, R25 ;  /* 0x0000001900067308 */ /* 0x000f220000001000 */
[----:B------:R-:W-:Y:S01]  /*04b0*/  FSEL R27, R2, 1, P1 ;  /* 0x3f800000021b7808 */ /* 0x000fe20000800000 */
[----:B0-----:R-:W-:Y:S01]  /*04c0*/  FMUL R20, R20, R3 ;  /* 0x0000000314147220 */ /* 0x001fe20000400000 */
[----:B------:R-:W-:Y:S01]  /*04d0*/  @!P0 FMUL R28, R28, 16777216 ;  /* 0x4b8000001c1c8820 */ /* 0x000fe20000400000 */
[----:B------:R-:W0:Y:S01]  /*04e0*/  LDC.64 R2, c[0x0][0x210] ;  /* 0x00008400ff027b82 */ /* 0x000e220000000a00 */
[----:B------:R-:W-:Y:S01]  /*04f0*/  @!P2 FMUL R24, R24, 16777216 ;  /* 0x4b8000001818a820 */ /* 0x000fe20000400000 */
[----:B------:R-:W-:Y:S01]  /*0500*/  @!P6 FMUL R27, R27, 16777216 ;  /* 0x4b8000001b1be820 */ /* 0x000fe20000400000 */
[----:B-1----:R-:W-:Y:S01]  /*0510*/  FMUL R7, R7, R28 ;  /* 0x0000001c07077220 */ /* 0x002fe20000400000 */
[----:B------:R-:W-:Y:S01]  /*0520*/  FADD R29, R12, -R16 ;  /* 0x800000100c1d7221 */ /* 0x000fe20000000000 */
[----:B-----5:R-:W-:Y:S01]  /*0530*/  FADD R14, R14, -R18 ;  /* 0x800000120e0e7221 */ /* 0x020fe20000000000 */
[----:B--2---:R-:W-:Y:S01]  /*0540*/  FMUL R21, R21, R24 ;  /* 0x0000001815157220 */ /* 0x004fe20000400000 */
[----:B------:R-:W-:Y:S01]  /*0550*/  FADD R12, R13, -R17 ;  /* 0x800000110d0c7221 */ /* 0x000fe20000000000 */
[----:B------:R-:W-:Y:S01]  /*0560*/  FADD R15, R15, -R19 ;  /* 0x800000130f0f7221 */ /* 0x000fe20000000000 */
[----:B------:R-:W-:Y:S01]  /*0570*/  FMUL R29, R20, R29 ;  /* 0x0000001d141d7220 */ /* 0x000fe20000400000 */
[----:B------:R-:W-:Y:S01]  /*0580*/  FMUL R7, R7, R14 ;  /* 0x0000000e07077220 */ /* 0x000fe20000400000 */
[----:B----4-:R-:W-:Y:S01]  /*0590*/  FMUL R6, R6, R27 ;  /* 0x0000001b06067220 */ /* 0x010fe20000400000 */
[----:B------:R-:W-:Y:S01]  /*05a0*/  FMUL R12, R21, R12 ;  /* 0x0000000c150c7220 */ /* 0x000fe20000400000 */
[----:B---3--:R-:W-:Y:S01]  /*05b0*/  FFMA R4, R22, R29, R4 ;  /* 0x0000001d16047223 */ /* 0x008fe20000000004 */
[----:B------:R-:W-:Y:S01]  /*05c0*/  FFMA R7, R10, R7, R8 ;  /* 0x000000070a077223 */ /* 0x000fe20000000008 */
[----:B------:R-:W-:Y:S01]  /*05d0*/  FMUL R6, R6, R15 ;  /* 0x0000000f06067220 */ /* 0x000fe20000400000 */
[----:B------:R-:W-:-:S03]  /*05e0*/  FFMA R5, R23, R12, R5 ;  /* 0x0000000c17057223 */ /* 0x000fc60000000005 */
[----:B------:R-:W-:Y:S01]  /*05f0*/  FFMA R6, R11, R6, R9 ;  /* 0x000000060b067223 */ /* 0x000fe20000000009 */
[C---:B------:R-:W-:Y:S01]  /*0600*/  FSETP.GEU.AND P0, PT, R4.reuse, -R7, PT ;  /* 0x800000070400720b */ /* 0x040fe20003f0e000 */
[----:B------:R-:W-:Y:S02]  /*0610*/  FADD R4, R4, R7 ;  /* 0x0000000704047221 */ /* 0x000fe40000000000 */
[C---:B------:R-:W-:Y:S01]  /*0620*/  FADD R7, R5.reuse, R6 ;  /* 0x0000000605077221 */ /* 0x040fe20000000000 */
[----:B------:R-:W-:Y:S01]  /*0630*/  FSETP.GEU.AND P1, PT, R5, -R6, PT ;  /* 0x800000060500720b */ /* 0x000fe20003f2e000 */
[----:B0-----:R-:W-:Y:S01]  /*0640*/  IMAD.WIDE R2, R0, 0x4, R2 ;  /* 0x0000000400027825 */ /* 0x001fe200078e0202 */
[----:B------:R-:W-:Y:S02]  /*0650*/  FSEL R4, R4, RZ, P0 ;  /* 0x000000ff04047208 */ /* 0x000fe40000000000 */
[----:B------:R-:W-:-:S05]  /*0660*/  FSEL R5, R7, RZ, P1 ;  /* 0x000000ff07057208 */ /* 0x000fca0000800000 */
[----:B------:R-:W-:Y:S01]  /*0670*/  STG.E.64 desc[UR4][R2.64], R4 ;  /* 0x0000000402007986 */ /* 0x000fe2000c101b04 */
[----:B------:R-:W-:Y:S05]  /*0680*/  EXIT ;  /* 0x000000000000794d */ /* 0x000fea0003800000 */
.L_x_0:
[----:B------:R-:W-:-:S00]  /*0690*/  BRA `(.L_x_0) ;  /* 0xfffffffc00fc7947 */ /* 0x000fc0000383ffff */
[----:B------:R-:W-:-:S00]  /*06a0*/  NOP ;  /* 0x0000000000007918 */ /* 0x000fc00000000000 */
        /* <DEDUP_REMOVED lines=13> */
.L_x_1:


//--------------------- .nv.global.init           --------------------------
	.section	.nv.global.init,"aw",@progbits
.nv.global.init:
	.type		_$_str,@object
	.size		_$_str,(_$_str_$_2 - _$_str)
_$_str:
        /*0000*/ 	.byte	0x5f, 0x5f, 0x43, 0x55, 0x44, 0x41, 0x5f, 0x46, 0x54, 0x5a, 0x00
	.type		_$_str_$_2,@object
	.size		_$_str_$_2,(.L_1 - _$_str_$_2)
_$_str_$_2:
        /*000b*/ 	.byte	0x5f, 0x5f, 0x43, 0x55, 0x44, 0x41, 0x5f, 0x50, 0x52, 0x45, 0x43, 0x5f, 0x53, 0x51, 0x52, 0x54
        /*001b*/ 	.byte	0x00
.L_1:


//--------------------- .nv.constant0.triton_poi_fused__native_batch_norm_legit_no_training_add_relu_41 --------------------------
	.section	.nv.constant0.triton_poi_fused__native_batch_norm_legit_no_training_add_relu_41,"a",@progbits
	.sectionflags	@""
	.align	4
.nv.constant0.triton_poi_fused__native_batch_norm_legit_no_training_add_relu_41:
	.zero		620
